//
// Generated by NVIDIA NVVM Compiler
//
// Compiler Build ID: CL-36424714
// Cuda compilation tools, release 13.0, V13.0.88
// Based on NVVM 20.0.0
//

.version 9.0
.target sm_100
.address_size 64

	// .globl	add_0

.visible .entry add_0(
	.param .u64 .ptr .align 1 add_0_param_0,
	.param .u32 add_0_param_1,
	.param .u64 .ptr .align 1 add_0_param_2,
	.param .u32 add_0_param_3,
	.param .u64 .ptr .align 1 add_0_param_4,
	.param .u32 add_0_param_5
)
{
	.reg .pred 	%p<3>;
	.reg .b32 	%r<9>;
	.reg .b64 	%rd<11>;

	ld.param.u64 	%rd4, [add_0_param_0];
	ld.param.u64 	%rd5, [add_0_param_2];
	ld.param.u64 	%rd6, [add_0_param_4];
	mov.u32 	%r8, %ctaid.x;
	setp.gt.u32 	%p1, %r8, 1023;
	@%p1 bra 	$L__BB0_3;
	mov.u32 	%r2, %nctaid.x;
	cvta.to.global.u64 	%rd1, %rd4;
	cvta.to.global.u64 	%rd2, %rd5;
	cvta.to.global.u64 	%rd3, %rd6;
$L__BB0_2:
	mul.wide.s32 	%rd7, %r8, 4;
	add.s64 	%rd8, %rd1, %rd7;
	ld.global.u32 	%r5, [%rd8];
	add.s64 	%rd9, %rd2, %rd7;
	ld.global.u32 	%r6, [%rd9];
	add.s32 	%r7, %r6, %r5;
	add.s64 	%rd10, %rd3, %rd7;
	st.global.u32 	[%rd10], %r7;
	add.s32 	%r8, %r8, %r2;
	setp.lt.s32 	%p2, %r8, 1024;
	@%p2 bra 	$L__BB0_2;
$L__BB0_3:
	ret;

}
	// .globl	add_1
.visible .entry add_1(
	.param .u64 .ptr .align 1 add_1_param_0,
	.param .u32 add_1_param_1,
	.param .u64 .ptr .align 1 add_1_param_2,
	.param .u32 add_1_param_3,
	.param .u64 .ptr .align 1 add_1_param_4,
	.param .u32 add_1_param_5
)
{
	.reg .pred 	%p<3>;
	.reg .b32 	%r<10>;
	.reg .b64 	%rd<11>;

	ld.param.u64 	%rd4, [add_1_param_0];
	ld.param.u32 	%r5, [add_1_param_1];
	ld.param.u64 	%rd5, [add_1_param_2];
	ld.param.u64 	%rd6, [add_1_param_4];
	mov.u32 	%r9, %ctaid.x;
	setp.ge.s32 	%p1, %r9, %r5;
	@%p1 bra 	$L__BB1_3;
	mov.u32 	%r2, %nctaid.x;
	cvta.to.global.u64 	%rd1, %rd4;
	cvta.to.global.u64 	%rd2, %rd5;
	cvta.to.global.u64 	%rd3, %rd6;
$L__BB1_2:
	mul.wide.s32 	%rd7, %r9, 4;
	add.s64 	%rd8, %rd1, %rd7;
	ld.global.u32 	%r6, [%rd8];
	add.s64 	%rd9, %rd2, %rd7;
	ld.global.u32 	%r7, [%rd9];
	add.s32 	%r8, %r7, %r6;
	add.s64 	%rd10, %rd3, %rd7;
	st.global.u32 	[%rd10], %r8;
	add.s32 	%r9, %r9, %r2;
	setp.lt.s32 	%p2, %r9, %r5;
	@%p2 bra 	$L__BB1_2;
$L__BB1_3:
	ret;

}
	// .globl	add_2
.visible .entry add_2(
	.param .u64 .ptr .align 1 add_2_param_0,
	.param .u32 add_2_param_1,
	.param .u64 .ptr .align 1 add_2_param_2,
	.param .u32 add_2_param_3,
	.param .u64 .ptr .align 1 add_2_param_4,
	.param .u32 add_2_param_5
)
{
	.reg .pred 	%p<3>;
	.reg .b32 	%r<10>;
	.reg .b64 	%rd<11>;

	ld.param.u64 	%rd4, [add_2_param_0];
	ld.param.u64 	%rd5, [add_2_param_2];
	ld.param.u32 	%r5, [add_2_param_3];
	ld.param.u64 	%rd6, [add_2_param_4];
	mov.u32 	%r9, %ctaid.x;
	setp.ge.s32 	%p1, %r9, %r5;
	@%p1 bra 	$L__BB2_3;
	mov.u32 	%r2, %nctaid.x;
	cvta.to.global.u64 	%rd1, %rd4;
	cvta.to.global.u64 	%rd2, %rd5;
	cvta.to.global.u64 	%rd3, %rd6;
$L__BB2_2:
	mul.wide.s32 	%rd7, %r9, 4;
	add.s64 	%rd8, %rd1, %rd7;
	ld.global.u32 	%r6, [%rd8];
	add.s64 	%rd9, %rd2, %rd7;
	ld.global.u32 	%r7, [%rd9];
	add.s32 	%r8, %r7, %r6;
	add.s64 	%rd10, %rd3, %rd7;
	st.global.u32 	[%rd10], %r8;
	add.s32 	%r9, %r9, %r2;
	setp.lt.s32 	%p2, %r9, %r5;
	@%p2 bra 	$L__BB2_2;
$L__BB2_3:
	ret;

}
	// .globl	add_3
.visible .entry add_3(
	.param .u64 .ptr .align 1 add_3_param_0,
	.param .u32 add_3_param_1,
	.param .u64 .ptr .align 1 add_3_param_2,
	.param .u32 add_3_param_3,
	.param .u64 .ptr .align 1 add_3_param_4,
	.param .u32 add_3_param_5
)
{
	.reg .pred 	%p<3>;
	.reg .b32 	%r<10>;
	.reg .b64 	%rd<11>;

	ld.param.u64 	%rd4, [add_3_param_0];
	ld.param.u64 	%rd5, [add_3_param_2];
	ld.param.u64 	%rd6, [add_3_param_4];
	ld.param.u32 	%r5, [add_3_param_5];
	mov.u32 	%r9, %ctaid.x;
	setp.ge.s32 	%p1, %r9, %r5;
	@%p1 bra 	$L__BB3_3;
	mov.u32 	%r2, %nctaid.x;
	cvta.to.global.u64 	%rd1, %rd4;
	cvta.to.global.u64 	%rd2, %rd5;
	cvta.to.global.u64 	%rd3, %rd6;
$L__BB3_2:
	mul.wide.s32 	%rd7, %r9, 4;
	add.s64 	%rd8, %rd1, %rd7;
	ld.global.u32 	%r6, [%rd8];
	add.s64 	%rd9, %rd2, %rd7;
	ld.global.u32 	%r7, [%rd9];
	add.s32 	%r8, %r7, %r6;
	add.s64 	%rd10, %rd3, %rd7;
	st.global.u32 	[%rd10], %r8;
	add.s32 	%r9, %r9, %r2;
	setp.lt.s32 	%p2, %r9, %r5;
	@%p2 bra 	$L__BB3_2;
$L__BB3_3:
	ret;

}
	// .globl	add_4
.visible .entry add_4(
	.param .u64 .ptr .align 1 add_4_param_0,
	.param .u32 add_4_param_1,
	.param .u64 .ptr .align 1 add_4_param_2,
	.param .u32 add_4_param_3,
	.param .u64 .ptr .align 1 add_4_param_4,
	.param .u32 add_4_param_5
)
{
	.reg .pred 	%p<3>;
	.reg .b32 	%r<10>;
	.reg .b64 	%rd<11>;

	ld.param.u64 	%rd4, [add_4_param_0];
	ld.param.u64 	%rd5, [add_4_param_2];
	ld.param.u64 	%rd6, [add_4_param_4];
	ld.param.u32 	%r5, [add_4_param_5];
	mov.u32 	%r9, %ctaid.x;
	setp.ge.s32 	%p1, %r9, %r5;
	@%p1 bra 	$L__BB4_3;
	mov.u32 	%r2, %nctaid.x;
	cvta.to.global.u64 	%rd1, %rd4;
	cvta.to.global.u64 	%rd2, %rd5;
	cvta.to.global.u64 	%rd3, %rd6;
$L__BB4_2:
	mul.wide.s32 	%rd7, %r9, 4;
	add.s64 	%rd8, %rd1, %rd7;
	ld.global.u32 	%r6, [%rd8];
	add.s64 	%rd9, %rd2, %rd7;
	ld.global.u32 	%r7, [%rd9];
	add.s32 	%r8, %r7, %r6;
	add.s64 	%rd10, %rd3, %rd7;
	st.global.u32 	[%rd10], %r8;
	add.s32 	%r9, %r9, %r2;
	setp.lt.s32 	%p2, %r9, %r5;
	@%p2 bra 	$L__BB4_2;
$L__BB4_3:
	ret;

}


// ===== COMPILED SASS (sm_100) =====

	.target	sm_100

	.elftype	@"ET_EXEC"


//--------------------- .note.nv.tkinfo           --------------------------
	.section	.note.nv.tkinfo,"",@"SHT_NOTE"
	.sectionflags	@"SHF_NOTE_NV_TKINFO"
	.tkinfo
        /*0018*/ 	.word	0x00000002
        /*0030*/ 	.string	""
        /*0030*/ 	.string	"ptxas"
        /*0030*/ 	.string	"Cuda compilation tools, release 13.0, V13.0.88"
        /*0030*/ 	.string	"Build cuda_13.0.r13.0/compiler.36424714_0"
        /*0030*/ 	.string	"-arch sm_100 -m 64 "



//--------------------- .note.nv.cuinfo           --------------------------
	.section	.note.nv.cuinfo,"",@"SHT_NOTE"
	.sectionflags	@"SHF_NOTE_NV_CUINFO"
        /*0018*/ 	.short	0x0002
        /*001a*/ 	.short	0x0064
        /*001c*/ 	.short	0x0082
	.zero		2


//--------------------- .nv.info                  --------------------------
	.section	.nv.info,"",@"SHT_CUDA_INFO"
	.align	4


	//----- nvinfo : EIATTR_REGCOUNT
	.align		4
        /*0000*/ 	.byte	0x04, 0x2f
        /*0002*/ 	.short	(.L_1 - .L_0)
	.align		4
.L_0:
        /*0004*/ 	.word	index@(add_0)
        /*0008*/ 	.word	0x00000014


	//----- nvinfo : EIATTR_FRAME_SIZE
	.align		4
.L_1:
        /*000c*/ 	.byte	0x04, 0x11
        /*000e*/ 	.short	(.L_3 - .L_2)
	.align		4
.L_2:
        /*0010*/ 	.word	index@(add_0)
        /*0014*/ 	.word	0x00000000


	//----- nvinfo : EIATTR_REGCOUNT
	.align		4
.L_3:
        /*0018*/ 	.byte	0x04, 0x2f
        /*001a*/ 	.short	(.L_5 - .L_4)
	.align		4
.L_4:
        /*001c*/ 	.word	index@(add_1)
        /*0020*/ 	.word	0x00000014


	//----- nvinfo : EIATTR_FRAME_SIZE
	.align		4
.L_5:
        /*0024*/ 	.byte	0x04, 0x11
        /*0026*/ 	.short	(.L_7 - .L_6)
	.align		4
.L_6:
        /*0028*/ 	.word	index@(add_1)
        /*002c*/ 	.word	0x00000000


	//----- nvinfo : EIATTR_REGCOUNT
	.align		4
.L_7:
        /*0030*/ 	.byte	0x04, 0x2f
        /*0032*/ 	.short	(.L_9 - .L_8)
	.align		4
.L_8:
        /*0034*/ 	.word	index@(add_2)
        /*0038*/ 	.word	0x00000014


	//----- nvinfo : EIATTR_FRAME_SIZE
	.align		4
.L_9:
        /*003c*/ 	.byte	0x04, 0x11
        /*003e*/ 	.short	(.L_11 - .L_10)
	.align		4
.L_10:
        /*0040*/ 	.word	index@(add_2)
        /*0044*/ 	.word	0x00000000


	//----- nvinfo : EIATTR_REGCOUNT
	.align		4
.L_11:
        /*0048*/ 	.byte	0x04, 0x2f
        /*004a*/ 	.short	(.L_13 - .L_12)
	.align		4
.L_12:
        /*004c*/ 	.word	index@(add_3)
        /*0050*/ 	.word	0x00000014


	//----- nvinfo : EIATTR_FRAME_SIZE
	.align		4
.L_13:
        /*0054*/ 	.byte	0x04, 0x11
        /*0056*/ 	.short	(.L_15 - .L_14)
	.align		4
.L_14:
        /*0058*/ 	.word	index@(add_3)
        /*005c*/ 	.word	0x00000000


	//----- nvinfo : EIATTR_REGCOUNT
	.align		4
.L_15:
        /*0060*/ 	.byte	0x04, 0x2f
        /*0062*/ 	.short	(.L_17 - .L_16)
	.align		4
.L_16:
        /*0064*/ 	.word	index@(add_4)
        /*0068*/ 	.word	0x00000014


	//----- nvinfo : EIATTR_FRAME_SIZE
	.align		4
.L_17:
        /*006c*/ 	.byte	0x04, 0x11
        /*006e*/ 	.short	(.L_19 - .L_18)
	.align		4
.L_18:
        /*0070*/ 	.word	index@(add_4)
        /*0074*/ 	.word	0x00000000


	//----- nvinfo : EIATTR_MIN_STACK_SIZE
	.align		4
.L_19:
        /*0078*/ 	.byte	0x04, 0x12
        /*007a*/ 	.short	(.L_21 - .L_20)
	.align		4
.L_20:
        /*007c*/ 	.word	index@(add_4)
        /*0080*/ 	.word	0x00000000


	//----- nvinfo : EIATTR_MIN_STACK_SIZE
	.align		4
.L_21:
        /*0084*/ 	.byte	0x04, 0x12
        /*0086*/ 	.short	(.L_23 - .L_22)
	.align		4
.L_22:
        /*0088*/ 	.word	index@(add_3)
        /*008c*/ 	.word	0x00000000


	//----- nvinfo : EIATTR_MIN_STACK_SIZE
	.align		4
.L_23:
        /*0090*/ 	.byte	0x04, 0x12
        /*0092*/ 	.short	(.L_25 - .L_24)
	.align		4
.L_24:
        /*0094*/ 	.word	index@(add_2)
        /*0098*/ 	.word	0x00000000


	//----- nvinfo : EIATTR_MIN_STACK_SIZE
	.align		4
.L_25:
        /*009c*/ 	.byte	0x04, 0x12
        /*009e*/ 	.short	(.L_27 - .L_26)
	.align		4
.L_26:
        /*00a0*/ 	.word	index@(add_1)
        /*00a4*/ 	.word	0x00000000


	//----- nvinfo : EIATTR_MIN_STACK_SIZE
	.align		4
.L_27:
        /*00a8*/ 	.byte	0x04, 0x12
        /*00aa*/ 	.short	(.L_29 - .L_28)
	.align		4
.L_28:
        /*00ac*/ 	.word	index@(add_0)
        /*00b0*/ 	.word	0x00000000
.L_29:


//--------------------- .nv.compat                --------------------------
	.section	.nv.compat,"",@"SHT_CUDA_COMPAT_INFO"
	.align	4
        /*0000*/ 	.byte	0x02, 0x09, 0x00, 0x00, 0x02, 0x02, 0x01, 0x00, 0x02, 0x05, 0x05, 0x00, 0x03, 0x07, 0x01, 0x01
        /*0010*/ 	.byte	0x02, 0x03, 0x00, 0x00, 0x02, 0x06, 0x01, 0x00, 0x04, 0x0b, 0x08, 0x00, 0x09, 0x00, 0x00, 0x00
        /*0020*/ 	.byte	0x00, 0x00, 0x00, 0x00


//--------------------- .nv.info.add_4            --------------------------
	.section	.nv.info.add_4,"",@"SHT_CUDA_INFO"
	.sectionflags	@""
	.align	4


	//----- nvinfo : EIATTR_CUDA_API_VERSION
	.align		4
        /*0000*/ 	.byte	0x04, 0x37
        /*0002*/ 	.short	(.L_31 - .L_30)
.L_30:
        /*0004*/ 	.word	0x00000082


	//----- nvinfo : EIATTR_KPARAM_INFO
	.align		4
.L_31:
        /*0008*/ 	.byte	0x04, 0x17
        /*000a*/ 	.short	(.L_33 - .L_32)
.L_32:
        /*000c*/ 	.word	0x00000000
        /*0010*/ 	.short	0x0005
        /*0012*/ 	.short	0x0028
        /*0014*/ 	.byte	0x00, 0xf0, 0x11, 0x00


	//----- nvinfo : EIATTR_KPARAM_INFO
	.align		4
.L_33:
        /*0018*/ 	.byte	0x04, 0x17
        /*001a*/ 	.short	(.L_35 - .L_34)
.L_34:
        /*001c*/ 	.word	0x00000000
        /*0020*/ 	.short	0x0004
        /*0022*/ 	.short	0x0020
        /*0024*/ 	.byte	0x00, 0xf5, 0x21, 0x00


	//----- nvinfo : EIATTR_KPARAM_INFO
	.align		4
.L_35:
        /*0028*/ 	.byte	0x04, 0x17
        /*002a*/ 	.short	(.L_37 - .L_36)
.L_36:
        /*002c*/ 	.word	0x00000000
        /*0030*/ 	.short	0x0003
        /*0032*/ 	.short	0x0018
        /*0034*/ 	.byte	0x00, 0xf0, 0x11, 0x00


	//----- nvinfo : EIATTR_KPARAM_INFO
	.align		4
.L_37:
        /*0038*/ 	.byte	0x04, 0x17
        /*003a*/ 	.short	(.L_39 - .L_38)
.L_38:
        /*003c*/ 	.word	0x00000000
        /*0040*/ 	.short	0x0002
        /*0042*/ 	.short	0x0010
        /*0044*/ 	.byte	0x00, 0xf5, 0x21, 0x00


	//----- nvinfo : EIATTR_KPARAM_INFO
	.align		4
.L_39:
        /*0048*/ 	.byte	0x04, 0x17
        /*004a*/ 	.short	(.L_41 - .L_40)
.L_40:
        /*004c*/ 	.word	0x00000000
        /*0050*/ 	.short	0x0001
        /*0052*/ 	.short	0x0008
        /*0054*/ 	.byte	0x00, 0xf0, 0x11, 0x00


	//----- nvinfo : EIATTR_KPARAM_INFO
	.align		4
.L_41:
        /*0058*/ 	.byte	0x04, 0x17
        /*005a*/ 	.short	(.L_43 - .L_42)
.L_42:
        /*005c*/ 	.word	0x00000000
        /*0060*/ 	.short	0x0000
        /*0062*/ 	.short	0x0000
        /*0064*/ 	.byte	0x00, 0xf5, 0x21, 0x00


	//----- nvinfo : EIATTR_SPARSE_MMA_MASK
	.align		4
.L_43:
        /*0068*/ 	.byte	0x03, 0x50
        /*006a*/ 	.short	0x0000


	//----- nvinfo : EIATTR_MAXREG_COUNT
	.align		4
        /*006c*/ 	.byte	0x03, 0x1b
        /*006e*/ 	.short	0x00ff


	//----- nvinfo : EIATTR_MERCURY_ISA_VERSION
	.align		4
        /*0070*/ 	.byte	0x03, 0x5f
        /*0072*/ 	.short	0x0101


	//----- nvinfo : EIATTR_VRC_CTA_INIT_COUNT
	.align		4
        /*0074*/ 	.byte	0x02, 0x4a
	.zero		1
	.zero		1


	//----- nvinfo : EIATTR_EXIT_INSTR_OFFSETS
	.align		4
        /*0078*/ 	.byte	0x04, 0x1c
        /*007a*/ 	.short	(.L_45 - .L_44)


	//   ....[0]....
.L_44:
        /*007c*/ 	.word	0x00000040


	//   ....[1]....
        /*0080*/ 	.word	0x00000150


	//----- nvinfo : EIATTR_CBANK_PARAM_SIZE
	.align		4
.L_45:
        /*0084*/ 	.byte	0x03, 0x19
        /*0086*/ 	.short	0x002c


	//----- nvinfo : EIATTR_PARAM_CBANK
	.align		4
        /*0088*/ 	.byte	0x04, 0x0a
        /*008a*/ 	.short	(.L_47 - .L_46)
	.align		4
.L_46:
        /*008c*/ 	.word	index@(.nv.constant0.add_4)
        /*0090*/ 	.short	0x0380
        /*0092*/ 	.short	0x002c


	//----- nvinfo : EIATTR_SW_WAR
	.align		4
.L_47:
        /*0094*/ 	.byte	0x04, 0x36
        /*0096*/ 	.short	(.L_49 - .L_48)
.L_48:
        /*0098*/ 	.word	0x00000008
.L_49:


//--------------------- .nv.info.add_3            --------------------------
	.section	.nv.info.add_3,"",@"SHT_CUDA_INFO"
	.sectionflags	@""
	.align	4


	//----- nvinfo : EIATTR_CUDA_API_VERSION
	.align		4
        /*0000*/ 	.byte	0x04, 0x37
        /*0002*/ 	.short	(.L_51 - .L_50)
.L_50:
        /*0004*/ 	.word	0x00000082


	//----- nvinfo : EIATTR_KPARAM_INFO
	.align		4
.L_51:
        /*0008*/ 	.byte	0x04, 0x17
        /*000a*/ 	.short	(.L_53 - .L_52)
.L_52:
        /*000c*/ 	.word	0x00000000
        /*0010*/ 	.short	0x0005
        /*0012*/ 	.short	0x0028
        /*0014*/ 	.byte	0x00, 0xf0, 0x11, 0x00


	//----- nvinfo : EIATTR_KPARAM_INFO
	.align		4
.L_53:
        /*0018*/ 	.byte	0x04, 0x17
        /*001a*/ 	.short	(.L_55 - .L_54)
.L_54:
        /*001c*/ 	.word	0x00000000
        /*0020*/ 	.short	0x0004
        /*0022*/ 	.short	0x0020
        /*0024*/ 	.byte	0x00, 0xf5, 0x21, 0x00


	//----- nvinfo : EIATTR_KPARAM_INFO
	.align		4
.L_55:
        /*0028*/ 	.byte	0x04, 0x17
        /*002a*/ 	.short	(.L_57 - .L_56)
.L_56:
        /*002c*/ 	.word	0x00000000
        /*0030*/ 	.short	0x0003
        /*0032*/ 	.short	0x0018
        /*0034*/ 	.byte	0x00, 0xf0, 0x11, 0x00


	//----- nvinfo : EIATTR_KPARAM_INFO
	.align		4
.L_57:
        /*0038*/ 	.byte	0x04, 0x17
        /*003a*/ 	.short	(.L_59 - .L_58)
.L_58:
        /*003c*/ 	.word	0x00000000
        /*0040*/ 	.short	0x0002
        /*0042*/ 	.short	0x0010
        /*0044*/ 	.byte	0x00, 0xf5, 0x21, 0x00


	//----- nvinfo : EIATTR_KPARAM_INFO
	.align		4
.L_59:
        /*0048*/ 	.byte	0x04, 0x17
        /*004a*/ 	.short	(.L_61 - .L_60)
.L_60:
        /*004c*/ 	.word	0x00000000
        /*0050*/ 	.short	0x0001
        /*0052*/ 	.short	0x0008
        /*0054*/ 	.byte	0x00, 0xf0, 0x11, 0x00


	//----- nvinfo : EIATTR_KPARAM_INFO
	.align		4
.L_61:
        /*0058*/ 	.byte	0x04, 0x17
        /*005a*/ 	.short	(.L_63 - .L_62)
.L_62:
        /*005c*/ 	.word	0x00000000
        /*0060*/ 	.short	0x0000
        /*0062*/ 	.short	0x0000
        /*0064*/ 	.byte	0x00, 0xf5, 0x21, 0x00


	//----- nvinfo : EIATTR_SPARSE_MMA_MASK
	.align		4
.L_63:
        /*0068*/ 	.byte	0x03, 0x50
        /*006a*/ 	.short	0x0000


	//----- nvinfo : EIATTR_MAXREG_COUNT
	.align		4
        /*006c*/ 	.byte	0x03, 0x1b
        /*006e*/ 	.short	0x00ff


	//----- nvinfo : EIATTR_MERCURY_ISA_VERSION
	.align		4
        /*0070*/ 	.byte	0x03, 0x5f
        /*0072*/ 	.short	0x0101


	//----- nvinfo : EIATTR_VRC_CTA_INIT_COUNT
	.align		4
        /*0074*/ 	.byte	0x02, 0x4a
	.zero		1
	.zero		1


	//----- nvinfo : EIATTR_EXIT_INSTR_OFFSETS
	.align		4
        /*0078*/ 	.byte	0x04, 0x1c
        /*007a*/ 	.short	(.L_65 - .L_64)


	//   ....[0]....
.L_64:
        /*007c*/ 	.word	0x00000040


	//   ....[1]....
        /*0080*/ 	.word	0x00000150


	//----- nvinfo : EIATTR_CBANK_PARAM_SIZE
	.align		4
.L_65:
        /*0084*/ 	.byte	0x03, 0x19
        /*0086*/ 	.short	0x002c


	//----- nvinfo : EIATTR_PARAM_CBANK
	.align		4
        /*0088*/ 	.byte	0x04, 0x0a
        /*008a*/ 	.short	(.L_67 - .L_66)
	.align		4
.L_66:
        /*008c*/ 	.word	index@(.nv.constant0.add_3)
        /*0090*/ 	.short	0x0380
        /*0092*/ 	.short	0x002c


	//----- nvinfo : EIATTR_SW_WAR
	.align		4
.L_67:
        /*0094*/ 	.byte	0x04, 0x36
        /*0096*/ 	.short	(.L_69 - .L_68)
.L_68:
        /*0098*/ 	.word	0x00000008
.L_69:


//--------------------- .nv.info.add_2            --------------------------
	.section	.nv.info.add_2,"",@"SHT_CUDA_INFO"
	.sectionflags	@""
	.align	4


	//----- nvinfo : EIATTR_CUDA_API_VERSION
	.align		4
        /*0000*/ 	.byte	0x04, 0x37
        /*0002*/ 	.short	(.L_71 - .L_70)
.L_70:
        /*0004*/ 	.word	0x00000082


	//----- nvinfo : EIATTR_KPARAM_INFO
	.align		4
.L_71:
        /*0008*/ 	.byte	0x04, 0x17
        /*000a*/ 	.short	(.L_73 - .L_72)
.L_72:
        /*000c*/ 	.word	0x00000000
        /*0010*/ 	.short	0x0005
        /*0012*/ 	.short	0x0028
        /*0014*/ 	.byte	0x00, 0xf0, 0x11, 0x00


	//----- nvinfo : EIATTR_KPARAM_INFO
	.align		4
.L_73:
        /*0018*/ 	.byte	0x04, 0x17
        /*001a*/ 	.short	(.L_75 - .L_74)
.L_74:
        /*001c*/ 	.word	0x00000000
        /*0020*/ 	.short	0x0004
        /*0022*/ 	.short	0x0020
        /*0024*/ 	.byte	0x00, 0xf5, 0x21, 0x00


	//----- nvinfo : EIATTR_KPARAM_INFO
	.align		4
.L_75:
        /*0028*/ 	.byte	0x04, 0x17
        /*002a*/ 	.short	(.L_77 - .L_76)
.L_76:
        /*002c*/ 	.word	0x00000000
        /*0030*/ 	.short	0x0003
        /*0032*/ 	.short	0x0018
        /*0034*/ 	.byte	0x00, 0xf0, 0x11, 0x00


	//----- nvinfo : EIATTR_KPARAM_INFO
	.align		4
.L_77:
        /*0038*/ 	.byte	0x04, 0x17
        /*003a*/ 	.short	(.L_79 - .L_78)
.L_78:
        /*003c*/ 	.word	0x00000000
        /*0040*/ 	.short	0x0002
        /*0042*/ 	.short	0x0010
        /*0044*/ 	.byte	0x00, 0xf5, 0x21, 0x00


	//----- nvinfo : EIATTR_KPARAM_INFO
	.align		4
.L_79:
        /*0048*/ 	.byte	0x04, 0x17
        /*004a*/ 	.short	(.L_81 - .L_80)
.L_80:
        /*004c*/ 	.word	0x00000000
        /*0050*/ 	.short	0x0001
        /*0052*/ 	.short	0x0008
        /*0054*/ 	.byte	0x00, 0xf0, 0x11, 0x00


	//----- nvinfo : EIATTR_KPARAM_INFO
	.align		4
.L_81:
        /*0058*/ 	.byte	0x04, 0x17
        /*005a*/ 	.short	(.L_83 - .L_82)
.L_82:
        /*005c*/ 	.word	0x00000000
        /*0060*/ 	.short	0x0000
        /*0062*/ 	.short	0x0000
        /*0064*/ 	.byte	0x00, 0xf5, 0x21, 0x00


	//----- nvinfo : EIATTR_SPARSE_MMA_MASK
	.align		4
.L_83:
        /*0068*/ 	.byte	0x03, 0x50
        /*006a*/ 	.short	0x0000


	//----- nvinfo : EIATTR_MAXREG_COUNT
	.align		4
        /*006c*/ 	.byte	0x03, 0x1b
        /*006e*/ 	.short	0x00ff


	//----- nvinfo : EIATTR_MERCURY_ISA_VERSION
	.align		4
        /*0070*/ 	.byte	0x03, 0x5f
        /*0072*/ 	.short	0x0101


	//----- nvinfo : EIATTR_VRC_CTA_INIT_COUNT
	.align		4
        /*0074*/ 	.byte	0x02, 0x4a
	.zero		1
	.zero		1


	//----- nvinfo : EIATTR_EXIT_INSTR_OFFSETS
	.align		4
        /*0078*/ 	.byte	0x04, 0x1c
        /*007a*/ 	.short	(.L_85 - .L_84)


	//   ....[0]....
.L_84:
        /*007c*/ 	.word	0x00000040


	//   ....[1]....
        /*0080*/ 	.word	0x00000150


	//----- nvinfo : EIATTR_CBANK_PARAM_SIZE
	.align		4
.L_85:
        /*0084*/ 	.byte	0x03, 0x19
        /*0086*/ 	.short	0x002c


	//----- nvinfo : EIATTR_PARAM_CBANK
	.align		4
        /*0088*/ 	.byte	0x04, 0x0a
        /*008a*/ 	.short	(.L_87 - .L_86)
	.align		4
.L_86:
        /*008c*/ 	.word	index@(.nv.constant0.add_2)
        /*0090*/ 	.short	0x0380
        /*0092*/ 	.short	0x002c


	//----- nvinfo : EIATTR_SW_WAR
	.align		4
.L_87:
        /*0094*/ 	.byte	0x04, 0x36
        /*0096*/ 	.short	(.L_89 - .L_88)
.L_88:
        /*0098*/ 	.word	0x00000008
.L_89:


//--------------------- .nv.info.add_1            --------------------------
	.section	.nv.info.add_1,"",@"SHT_CUDA_INFO"
	.sectionflags	@""
	.align	4


	//----- nvinfo : EIATTR_CUDA_API_VERSION
	.align		4
        /*0000*/ 	.byte	0x04, 0x37
        /*0002*/ 	.short	(.L_91 - .L_90)
.L_90:
        /*0004*/ 	.word	0x00000082


	//----- nvinfo : EIATTR_KPARAM_INFO
	.align		4
.L_91:
        /*0008*/ 	.byte	0x04, 0x17
        /*000a*/ 	.short	(.L_93 - .L_92)
.L_92:
        /*000c*/ 	.word	0x00000000
        /*0010*/ 	.short	0x0005
        /*0012*/ 	.short	0x0028
        /*0014*/ 	.byte	0x00, 0xf0, 0x11, 0x00


	//----- nvinfo : EIATTR_KPARAM_INFO
	.align		4
.L_93:
        /*0018*/ 	.byte	0x04, 0x17
        /*001a*/ 	.short	(.L_95 - .L_94)
.L_94:
        /*001c*/ 	.word	0x00000000
        /*0020*/ 	.short	0x0004
        /*0022*/ 	.short	0x0020
        /*0024*/ 	.byte	0x00, 0xf5, 0x21, 0x00


	//----- nvinfo : EIATTR_KPARAM_INFO
	.align		4
.L_95:
        /*0028*/ 	.byte	0x04, 0x17
        /*002a*/ 	.short	(.L_97 - .L_96)
.L_96:
        /*002c*/ 	.word	0x00000000
        /*0030*/ 	.short	0x0003
        /*0032*/ 	.short	0x0018
        /*0034*/ 	.byte	0x00, 0xf0, 0x11, 0x00


	//----- nvinfo : EIATTR_KPARAM_INFO
	.align		4
.L_97:
        /*0038*/ 	.byte	0x04, 0x17
        /*003a*/ 	.short	(.L_99 - .L_98)
.L_98:
        /*003c*/ 	.word	0x00000000
        /*0040*/ 	.short	0x0002
        /*0042*/ 	.short	0x0010
        /*0044*/ 	.byte	0x00, 0xf5, 0x21, 0x00


	//----- nvinfo : EIATTR_KPARAM_INFO
	.align		4
.L_99:
        /*0048*/ 	.byte	0x04, 0x17
        /*004a*/ 	.short	(.L_101 - .L_100)
.L_100:
        /*004c*/ 	.word	0x00000000
        /*0050*/ 	.short	0x0001
        /*0052*/ 	.short	0x0008
        /*0054*/ 	.byte	0x00, 0xf0, 0x11, 0x00


	//----- nvinfo : EIATTR_KPARAM_INFO
	.align		4
.L_101:
        /*0058*/ 	.byte	0x04, 0x17
        /*005a*/ 	.short	(.L_103 - .L_102)
.L_102:
        /*005c*/ 	.word	0x00000000
        /*0060*/ 	.short	0x0000
        /*0062*/ 	.short	0x0000
        /*0064*/ 	.byte	0x00, 0xf5, 0x21, 0x00


	//----- nvinfo : EIATTR_SPARSE_MMA_MASK
	.align		4
.L_103:
        /*0068*/ 	.byte	0x03, 0x50
        /*006a*/ 	.short	0x0000


	//----- nvinfo : EIATTR_MAXREG_COUNT
	.align		4
        /*006c*/ 	.byte	0x03, 0x1b
        /*006e*/ 	.short	0x00ff


	//----- nvinfo : EIATTR_MERCURY_ISA_VERSION
	.align		4
        /*0070*/ 	.byte	0x03, 0x5f
        /*0072*/ 	.short	0x0101


	//----- nvinfo : EIATTR_VRC_CTA_INIT_COUNT
	.align		4
        /*0074*/ 	.byte	0x02, 0x4a
	.zero		1
	.zero		1


	//----- nvinfo : EIATTR_EXIT_INSTR_OFFSETS
	.align		4
        /*0078*/ 	.byte	0x04, 0x1c
        /*007a*/ 	.short	(.L_105 - .L_104)


	//   ....[0]....
.L_104:
        /*007c*/ 	.word	0x00000040


	//   ....[1]....
        /*0080*/ 	.word	0x00000150


	//----- nvinfo : EIATTR_CBANK_PARAM_SIZE
	.align		4
.L_105:
        /*0084*/ 	.byte	0x03, 0x19
        /*0086*/ 	.short	0x002c


	//----- nvinfo : EIATTR_PARAM_CBANK
	.align		4
        /*0088*/ 	.byte	0x04, 0x0a
        /*008a*/ 	.short	(.L_107 - .L_106)
	.align		4
.L_106:
        /*008c*/ 	.word	index@(.nv.constant0.add_1)
        /*0090*/ 	.short	0x0380
        /*0092*/ 	.short	0x002c


	//----- nvinfo : EIATTR_SW_WAR
	.align		4
.L_107:
        /*0094*/ 	.byte	0x04, 0x36
        /*0096*/ 	.short	(.L_109 - .L_108)
.L_108:
        /*0098*/ 	.word	0x00000008
.L_109:


//--------------------- .nv.info.add_0            --------------------------
	.section	.nv.info.add_0,"",@"SHT_CUDA_INFO"
	.sectionflags	@""
	.align	4


	//----- nvinfo : EIATTR_CUDA_API_VERSION
	.align		4
        /*0000*/ 	.byte	0x04, 0x37
        /*0002*/ 	.short	(.L_111 - .L_110)
.L_110:
        /*0004*/ 	.word	0x00000082


	//----- nvinfo : EIATTR_KPARAM_INFO
	.align		4
.L_111:
        /*0008*/ 	.byte	0x04, 0x17
        /*000a*/ 	.short	(.L_113 - .L_112)
.L_112:
        /*000c*/ 	.word	0x00000000
        /*0010*/ 	.short	0x0005
        /*0012*/ 	.short	0x0028
        /*0014*/ 	.byte	0x00, 0xf0, 0x11, 0x00


	//----- nvinfo : EIATTR_KPARAM_INFO
	.align		4
.L_113:
        /*0018*/ 	.byte	0x04, 0x17
        /*001a*/ 	.short	(.L_115 - .L_114)
.L_114:
        /*001c*/ 	.word	0x00000000
        /*0020*/ 	.short	0x0004
        /*0022*/ 	.short	0x0020
        /*0024*/ 	.byte	0x00, 0xf5, 0x21, 0x00


	//----- nvinfo : EIATTR_KPARAM_INFO
	.align		4
.L_115:
        /*0028*/ 	.byte	0x04, 0x17
        /*002a*/ 	.short	(.L_117 - .L_116)
.L_116:
        /*002c*/ 	.word	0x00000000
        /*0030*/ 	.short	0x0003
        /*0032*/ 	.short	0x0018
        /*0034*/ 	.byte	0x00, 0xf0, 0x11, 0x00


	//----- nvinfo : EIATTR_KPARAM_INFO
	.align		4
.L_117:
        /*0038*/ 	.byte	0x04, 0x17
        /*003a*/ 	.short	(.L_119 - .L_118)
.L_118:
        /*003c*/ 	.word	0x00000000
        /*0040*/ 	.short	0x0002
        /*0042*/ 	.short	0x0010
        /*0044*/ 	.byte	0x00, 0xf5, 0x21, 0x00


	//----- nvinfo : EIATTR_KPARAM_INFO
	.align		4
.L_119:
        /*0048*/ 	.byte	0x04, 0x17
        /*004a*/ 	.short	(.L_121 - .L_120)
.L_120:
        /*004c*/ 	.word	0x00000000
        /*0050*/ 	.short	0x0001
        /*0052*/ 	.short	0x0008
        /*0054*/ 	.byte	0x00, 0xf0, 0x11, 0x00


	//----- nvinfo : EIATTR_KPARAM_INFO
	.align		4
.L_121:
        /*0058*/ 	.byte	0x04, 0x17
        /*005a*/ 	.short	(.L_123 - .L_122)
.L_122:
        /*005c*/ 	.word	0x00000000
        /*0060*/ 	.short	0x0000
        /*0062*/ 	.short	0x0000
        /*0064*/ 	.byte	0x00, 0xf5, 0x21, 0x00


	//----- nvinfo : EIATTR_SPARSE_MMA_MASK
	.align		4
.L_123:
        /*0068*/ 	.byte	0x03, 0x50
        /*006a*/ 	.short	0x0000


	//----- nvinfo : EIATTR_MAXREG_COUNT
	.align		4
        /*006c*/ 	.byte	0x03, 0x1b
        /*006e*/ 	.short	0x00ff


	//----- nvinfo : EIATTR_MERCURY_ISA_VERSION
	.align		4
        /*0070*/ 	.byte	0x03, 0x5f
        /*0072*/ 	.short	0x0101


	//----- nvinfo : EIATTR_VRC_CTA_INIT_COUNT
	.align		4
        /*0074*/ 	.byte	0x02, 0x4a
	.zero		1
	.zero		1


	//----- nvinfo : EIATTR_EXIT_INSTR_OFFSETS
	.align		4
        /*0078*/ 	.byte	0x04, 0x1c
        /*007a*/ 	.short	(.L_125 - .L_124)


	//   ....[0]....
.L_124:
        /*007c*/ 	.word	0x00000030


	//   ....[1]....
        /*0080*/ 	.word	0x00000130


	//----- nvinfo : EIATTR_CBANK_PARAM_SIZE
	.align		4
.L_125:
        /*0084*/ 	.byte	0x03, 0x19
        /*0086*/ 	.short	0x002c


	//----- nvinfo : EIATTR_PARAM_CBANK
	.align		4
        /*0088*/ 	.byte	0x04, 0x0a
        /*008a*/ 	.short	(.L_127 - .L_126)
	.align		4
.L_126:
        /*008c*/ 	.word	index@(.nv.constant0.add_0)
        /*0090*/ 	.short	0x0380
        /*0092*/ 	.short	0x002c


	//----- nvinfo : EIATTR_SW_WAR
	.align		4
.L_127:
        /*0094*/ 	.byte	0x04, 0x36
        /*0096*/ 	.short	(.L_129 - .L_128)
.L_128:
        /*0098*/ 	.word	0x00000008
.L_129:


//--------------------- .nv.callgraph             --------------------------
	.section	.nv.callgraph,"",@"SHT_CUDA_CALLGRAPH"
	.align	4
	.sectionentsize	8
	.align		4
        /*0000*/ 	.word	0x00000000
	.align		4
        /*0004*/ 	.word	0xffffffff
	.align		4
        /*0008*/ 	.word	0x00000000
	.align		4
        /*000c*/ 	.word	0xfffffffe
	.align		4
        /*0010*/ 	.word	0x00000000
	.align		4
        /*0014*/ 	.word	0xfffffffd
	.align		4
        /*0018*/ 	.word	0x00000000
	.align		4
        /*001c*/ 	.word	0xfffffffc


//--------------------- .text.add_4               --------------------------
	.section	.text.add_4,"ax",@progbits
	.align	128
        .global         add_4
        .type           add_4,@function
        .size           add_4,(.L_x_10 - add_4)
        .other          add_4,@"STO_CUDA_ENTRY STV_DEFAULT"
add_4:
.text.add_4:
[----:B------:R-:W-:Y:S08]  /*0000*/  LDC R1, c[0x0][0x37c] ;  /* 0x0000df00ff017b82 */ /* 0x000ff00000000800 */
[----:B------:R-:W0:Y:S08]  /*0010*/  S2UR UR4, SR_CTAID.X ;  /* 0x00000000000479c3 */ /* 0x000e300000002500 */
[----:B------:R-:W0:Y:S02]  /*0020*/  LDC R14, c[0x0][0x3a8] ;  /* 0x0000ea00ff0e7b82 */ /* 0x000e240000000800 */
[----:B0-----:R-:W-:-:S13]  /*0030*/  ISETP.LE.AND P0, PT, R14, UR4, PT ;  /* 0x000000040e007c0c */ /* 0x001fda000bf03270 */
[----:B------:R-:W-:Y:S05]  /*0040*/  @P0 EXIT ;  /* 0x000000000000094d */ /* 0x000fea0003800000 */
[----:B------:R-:W0:Y:S01]  /*0050*/  LDC R0, c[0x0][0x370] ;  /* 0x0000dc00ff007b82 */ /* 0x000e220000000800 */
[----:B------:R-:W-:Y:S01]  /*0060*/  MOV R15, UR4 ;  /* 0x00000004000f7c02 */ /* 0x000fe20008000f00 */
[----:B------:R-:W1:Y:S06]  /*0070*/  LDCU.64 UR6, c[0x0][0x358] ;  /* 0x00006b00ff0677ac */ /* 0x000e6c0008000a00 */
[----:B------:R-:W2:Y:S08]  /*0080*/  LDC.64 R8, c[0x0][0x380] ;  /* 0x0000e000ff087b82 */ /* 0x000eb00000000a00 */
[----:B------:R-:W3:Y:S08]  /*0090*/  LDC.64 R10, c[0x0][0x390] ;  /* 0x0000e400ff0a7b82 */ /* 0x000ef00000000a00 */
[----:B-1----:R-:W4:Y:S02]  /*00a0*/  LDC.64 R12, c[0x0][0x3a0] ;  /* 0x0000e800ff0c7b82 */ /* 0x002f240000000a00 */
.L_x_0:
[----:B--2---:R-:W-:-:S04]  /*00b0*/  IMAD.WIDE R2, R15, 0x4, R8 ;  /* 0x000000040f027825 */ /* 0x004fc800078e0208 */
[C---:B---3--:R-:W-:Y:S02]  /*00c0*/  IMAD.WIDE R4, R15.reuse, 0x4, R10 ;  /* 0x000000040f047825 */ /* 0x048fe400078e020a */
[----:B------:R-:W2:Y:S04]  /*00d0*/  LDG.E R2, desc[UR6][R2.64] ;  /* 0x0000000602027981 */ /* 0x000ea8000c1e1900 */
[----:B------:R-:W2:Y:S01]  /*00e0*/  LDG.E R5, desc[UR6][R4.64] ;  /* 0x0000000604057981 */ /* 0x000ea2000c1e1900 */
[----:B-1--4-:R-:W-:Y:S01]  /*00f0*/  IMAD.WIDE R6, R15, 0x4, R12 ;  /* 0x000000040f067825 */ /* 0x012fe200078e020c */
[----:B0-----:R-:W-:-:S04]  /*0100*/  IADD3 R15, PT, PT, R0, R15, RZ ;  /* 0x0000000f000f7210 */ /* 0x001fc80007ffe0ff */
[----:B------:R-:W-:Y:S02]  /*0110*/  ISETP.GE.AND P0, PT, R15, R14, PT ;  /* 0x0000000e0f00720c */ /* 0x000fe40003f06270 */
[----:B--2---:R-:W-:-:S05]  /*0120*/  IADD3 R17, PT, PT, R2, R5, RZ ;  /* 0x0000000502117210 */ /* 0x004fca0007ffe0ff */
[----:B------:R1:W-:Y:S06]  /*0130*/  STG.E desc[UR6][R6.64], R17 ;  /* 0x0000001106007986 */ /* 0x0003ec000c101906 */
[----:B------:R-:W-:Y:S05]  /*0140*/  @!P0 BRA `(.L_x_0) ;  /* 0xfffffffc00d88947 */ /* 0x000fea000383ffff */
[----:B------:R-:W-:Y:S05]  /*0150*/  EXIT ;  /* 0x000000000000794d */ /* 0x000fea0003800000 */
.L_x_1:
[----:B------:R-:W-:-:S00]  /*0160*/  BRA `(.L_x_1) ;  /* 0xfffffffc00fc7947 */ /* 0x000fc0000383ffff */
[----:B------:R-:W-:-:S00]  /*0170*/  NOP ;  /* 0x0000000000007918 */ /* 0x000fc00000000000 */
        /* <DEDUP_REMOVED lines=8> */
.L_x_10:


//--------------------- .text.add_3               --------------------------
	.section	.text.add_3,"ax",@progbits
	.align	128
        .global         add_3
        .type           add_3,@function
        .size           add_3,(.L_x_11 - add_3)
        .other          add_3,@"STO_CUDA_ENTRY STV_DEFAULT"
add_3:
.text.add_3:
        /* <DEDUP_REMOVED lines=11> */
.L_x_2:
        /* <DEDUP_REMOVED lines=11> */
.L_x_3:
        /* <DEDUP_REMOVED lines=10> */
.L_x_11:


//--------------------- .text.add_2               --------------------------
	.section	.text.add_2,"ax",@progbits
	.align	128
        .global         add_2
        .type           add_2,@function
        .size           add_2,(.L_x_12 - add_2)
        .other          add_2,@"STO_CUDA_ENTRY STV_DEFAULT"
add_2:
.text.add_2:
        /* <DEDUP_REMOVED lines=11> */
.L_x_4:
        /* <DEDUP_REMOVED lines=11> */
.L_x_5:
        /* <DEDUP_REMOVED lines=10> */
.L_x_12:


//--------------------- .text.add_1               --------------------------
	.section	.text.add_1,"ax",@progbits
	.align	128
        .global         add_1
        .type           add_1,@function
        .size           add_1,(.L_x_13 - add_1)
        .other          add_1,@"STO_CUDA_ENTRY STV_DEFAULT"
add_1:
.text.add_1:
        /* <DEDUP_REMOVED lines=11> */
.L_x_6:
        /* <DEDUP_REMOVED lines=11> */
.L_x_7:
        /* <DEDUP_REMOVED lines=10> */
.L_x_13:


//--------------------- .text.add_0               --------------------------
	.section	.text.add_0,"ax",@progbits
	.align	128
        .global         add_0
        .type           add_0,@function
        .size           add_0,(.L_x_14 - add_0)
        .other          add_0,@"STO_CUDA_ENTRY STV_DEFAULT"
add_0:
.text.add_0:
[----:B------:R-:W-:Y:S01]  /*0000*/  LDC R1, c[0x0][0x37c] ;  /* 0x0000df00ff017b82 */ /* 0x000fe20000000800 */
[----:B------:R-:W0:Y:S02]  /*0010*/  S2R R15, SR_CTAID.X ;  /* 0x00000000000f7919 */ /* 0x000e240000002500 */
[----:B0-----:R-:W-:-:S13]  /*0020*/  ISETP.GT.U32.AND P0, PT, R15, 0x3ff, PT ;  /* 0x000003ff0f00780c */ /* 0x001fda0003f04070 */
[----:B------:R-:W-:Y:S05]  /*0030*/  @P0 EXIT ;  /* 0x000000000000094d */ /* 0x000fea0003800000 */
[----:B------:R-:W0:Y:S01]  /*0040*/  LDC R0, c[0x0][0x370] ;  /* 0x0000dc00ff007b82 */ /* 0x000e220000000800 */
[----:B------:R-:W1:Y:S07]  /*0050*/  LDCU.64 UR4, c[0x0][0x358] ;  /* 0x00006b00ff0477ac */ /* 0x000e6e0008000a00 */
[----:B------:R-:W2:Y:S08]  /*0060*/  LDC.64 R8, c[0x0][0x380] ;  /* 0x0000e000ff087b82 */ /* 0x000eb00000000a00 */
[----:B------:R-:W3:Y:S08]  /*0070*/  LDC.64 R10, c[0x0][0x390] ;  /* 0x0000e400ff0a7b82 */ /* 0x000ef00000000a00 */
[----:B-1----:R-:W4:Y:S02]  /*0080*/  LDC.64 R12, c[0x0][0x3a0] ;  /* 0x0000e800ff0c7b82 */ /* 0x002f240000000a00 */
.L_x_8:
[----:B--2---:R-:W-:-:S04]  /*0090*/  IMAD.WIDE R2, R15, 0x4, R8 ;  /* 0x000000040f027825 */ /* 0x004fc800078e0208 */
[C---:B---3--:R-:W-:Y:S02]  /*00a0*/  IMAD.WIDE R4, R15.reuse, 0x4, R10 ;  /* 0x000000040f047825 */ /* 0x048fe400078e020a */
[----:B------:R-:W2:Y:S04]  /*00b0*/  LDG.E R2, desc[UR4][R2.64] ;  /* 0x0000000402027981 */ /* 0x000ea8000c1e1900 */
[----:B------:R-:W2:Y:S01]  /*00c0*/  LDG.E R5, desc[UR4][R4.64] ;  /* 0x0000000404057981 */ /* 0x000ea2000c1e1900 */
[----:B-1--4-:R-:W-:Y:S01]  /*00d0*/  IMAD.WIDE R6, R15, 0x4, R12 ;  /* 0x000000040f067825 */ /* 0x012fe200078e020c */
[----:B0-----:R-:W-:-:S04]  /*00e0*/  IADD3 R15, PT, PT, R0, R15, RZ ;  /* 0x0000000f000f7210 */ /* 0x001fc80007ffe0ff */
[----:B------:R-:W-:Y:S02]  /*00f0*/  ISETP.GE.AND P0, PT, R15, 0x400, PT ;  /* 0x000004000f00780c */ /* 0x000fe40003f06270 */
[----:B--2---:R-:W-:-:S05]  /*0100*/  IADD3 R17, PT, PT, R2, R5, RZ ;  /* 0x0000000502117210 */ /* 0x004fca0007ffe0ff */
[----:B------:R1:W-:Y:S06]  /*0110*/  STG.E desc[UR4][R6.64], R17 ;  /* 0x0000001106007986 */ /* 0x0003ec000c101904 */
[----:B------:R-:W-:Y:S05]  /*0120*/  @!P0 BRA `(.L_x_8) ;  /* 0xfffffffc00d88947 */ /* 0x000fea000383ffff */
[----:B------:R-:W-:Y:S05]  /*0130*/  EXIT ;  /* 0x000000000000794d */ /* 0x000fea0003800000 */
.L_x_9:
        /* <DEDUP_REMOVED lines=12> */
.L_x_14:


//--------------------- .nv.shared.reserved.0     --------------------------
	.section	.nv.shared.reserved.0,"aw",@nobits
	.weak		__nv_reservedSMEM_offset_0_alias
	.size		__nv_reservedSMEM_offset_0_alias, 0, 64
	.other		__nv_reservedSMEM_offset_0_alias,@"STO_CUDA_RESERVED_SHARED STV_DEFAULT"
__nv_reservedSMEM_offset_0_alias:
	.zero		0
	.zero		64


//--------------------- .nv.constant0.add_4       --------------------------
	.section	.nv.constant0.add_4,"a",@progbits
	.sectionflags	@""
	.align	4
.nv.constant0.add_4:
	.zero		940


//--------------------- .nv.constant0.add_3       --------------------------
	.section	.nv.constant0.add_3,"a",@progbits
	.sectionflags	@""
	.align	4
.nv.constant0.add_3:
	.zero		940


//--------------------- .nv.constant0.add_2       --------------------------
	.section	.nv.constant0.add_2,"a",@progbits
	.sectionflags	@""
	.align	4
.nv.constant0.add_2:
	.zero		940


//--------------------- .nv.constant0.add_1       --------------------------
	.section	.nv.constant0.add_1,"a",@progbits
	.sectionflags	@""
	.align	4
.nv.constant0.add_1:
	.zero		940


//--------------------- .nv.constant0.add_0       --------------------------
	.section	.nv.constant0.add_0,"a",@progbits
	.sectionflags	@""
	.align	4
.nv.constant0.add_0:
	.zero		940


//--------------------- SYMBOLS --------------------------

	.type		.nv.reservedSmem.offset0,@object
	.size		.nv.reservedSmem.offset0,0x4
